	.headerflags	@"EF_CUDA_TEXMODE_UNIFIED EF_CUDA_64BIT_ADDRESS EF_CUDA_ACCELERATORS EF_CUDA_SM90 EF_CUDA_VIRTUAL_SM(EF_CUDA_SM90)"
	.elftype	@"ET_EXEC"


//--------------------- .nv.info                  --------------------------
	.section	.nv.info,"",@"SHT_CUDA_INFO"
	.align	4


	//----- nvinfo : EIATTR_REGCOUNT
	.align		4
        /*0000*/ 	.byte	0x04, 0x2f
        /*0002*/ 	.short	(.L_1 - .L_0)
	.align		4
.L_0:
        /*0004*/ 	.word	index@(triton_poi_fused_max_pool2d_with_indices_15)
        /*0008*/ 	.word	0x00000010


	//----- nvinfo : EIATTR_MIN_STACK_SIZE
	.align		4
.L_1:
        /*000c*/ 	.byte	0x04, 0x12
        /*000e*/ 	.short	(.L_3 - .L_2)
	.align		4
.L_2:
        /*0010*/ 	.word	index@(triton_poi_fused_max_pool2d_with_indices_15)
        /*0014*/ 	.word	0x00000000


	//----- nvinfo : EIATTR_FRAME_SIZE
	.align		4
.L_3:
        /*0018*/ 	.byte	0x04, 0x11
        /*001a*/ 	.short	(.L_5 - .L_4)
	.align		4
.L_4:
        /*001c*/ 	.word	index@(triton_poi_fused_max_pool2d_with_indices_15)
        /*0020*/ 	.word	0x00000000


	//----- nvinfo : EIATTR_MIN_STACK_SIZE
	.align		4
.L_5:
        /*0024*/ 	.byte	0x04, 0x12
        /*0026*/ 	.short	(.L_7 - .L_6)
	.align		4
.L_6:
        /*0028*/ 	.word	index@(triton_poi_fused_max_pool2d_with_indices_15)
        /*002c*/ 	.word	0x00000000
.L_7:


//--------------------- .nv.info.triton_poi_fused_max_pool2d_with_indices_15 --------------------------
	.section	.nv.info.triton_poi_fused_max_pool2d_with_indices_15,"",@"SHT_CUDA_INFO"
	.sectionflags	@""
	.align	4


	//----- nvinfo : EIATTR_CUDA_API_VERSION
	.align		4
        /*0000*/ 	.byte	0x04, 0x37
        /*0002*/ 	.short	(.L_9 - .L_8)
.L_8:
        /*0004*/ 	.word	0x0000007c


	//----- nvinfo : EIATTR_KPARAM_INFO
	.align		4
.L_9:
        /*0008*/ 	.byte	0x04, 0x17
        /*000a*/ 	.short	(.L_11 - .L_10)
.L_10:
        /*000c*/ 	.word	0x00000000
        /*0010*/ 	.short	0x0003
        /*0012*/ 	.short	0x0018
        /*0014*/ 	.byte	0x00, 0xf0, 0x11, 0x00


	//----- nvinfo : EIATTR_KPARAM_INFO
	.align		4
.L_11:
        /*0018*/ 	.byte	0x04, 0x17
        /*001a*/ 	.short	(.L_13 - .L_12)
.L_12:
        /*001c*/ 	.word	0x00000000
        /*0020*/ 	.short	0x0002
        /*0022*/ 	.short	0x0010
        /*0024*/ 	.byte	0x00, 0xf4, 0x21, 0x00


	//----- nvinfo : EIATTR_KPARAM_INFO
	.align		4
.L_13:
        /*0028*/ 	.byte	0x04, 0x17
        /*002a*/ 	.short	(.L_15 - .L_14)
.L_14:
        /*002c*/ 	.word	0x00000000
        /*0030*/ 	.short	0x0001
        /*0032*/ 	.short	0x0008
        /*0034*/ 	.byte	0x00, 0xf4, 0x21, 0x00


	//----- nvinfo : EIATTR_KPARAM_INFO
	.align		4
.L_15:
        /*0038*/ 	.byte	0x04, 0x17
        /*003a*/ 	.short	(.L_17 - .L_16)
.L_16:
        /*003c*/ 	.word	0x00000000
        /*0040*/ 	.short	0x0000
        /*0042*/ 	.short	0x0000
        /*0044*/ 	.byte	0x00, 0xf4, 0x21, 0x00


	//----- nvinfo : EIATTR_SPARSE_MMA_MASK
	.align		4
.L_17:
        /*0048*/ 	.byte	0x03, 0x50
        /*004a*/ 	.short	0x0000


	//----- nvinfo : EIATTR_MAXREG_COUNT
	.align		4
        /*004c*/ 	.byte	0x03, 0x1b
        /*004e*/ 	.short	0x00ff


	//----- nvinfo : EIATTR_EXIT_INSTR_OFFSETS
	.align		4
        /*0050*/ 	.byte	0x04, 0x1c
        /*0052*/ 	.short	(.L_19 - .L_18)


	//   ....[0]....
.L_18:
        /*0054*/ 	.word	0x00000410


	//----- nvinfo : EIATTR_REQNTID
	.align		4
.L_19:
        /*0058*/ 	.byte	0x04, 0x10
        /*005a*/ 	.short	(.L_21 - .L_20)
.L_20:
        /*005c*/ 	.word	0x00000100
        /*0060*/ 	.word	0x00000001
        /*0064*/ 	.word	0x00000001


	//----- nvinfo : EIATTR_CBANK_PARAM_SIZE
	.align		4
.L_21:
        /*0068*/ 	.byte	0x03, 0x19
        /*006a*/ 	.short	0x001c


	//----- nvinfo : EIATTR_PARAM_CBANK
	.align		4
        /*006c*/ 	.byte	0x04, 0x0a
        /*006e*/ 	.short	(.L_23 - .L_22)
	.align		4
.L_22:
        /*0070*/ 	.word	index@(.nv.constant0.triton_poi_fused_max_pool2d_with_indices_15)
        /*0074*/ 	.short	0x0210
        /*0076*/ 	.short	0x001c


	//----- nvinfo : EIATTR_SW_WAR
	.align		4
.L_23:
        /*0078*/ 	.byte	0x04, 0x36
        /*007a*/ 	.short	(.L_25 - .L_24)
.L_24:
        /*007c*/ 	.word	0x00000008
.L_25:


//--------------------- .nv.callgraph             --------------------------
	.section	.nv.callgraph,"",@"SHT_CUDA_CALLGRAPH"
	.align	4
	.sectionentsize	8
	.align		4
        /*0000*/ 	.word	0x00000000
	.align		4
        /*0004*/ 	.word	0xffffffff
	.align		4
        /*0008*/ 	.word	0x00000000
	.align		4
        /*000c*/ 	.word	0xfffffffe
	.align		4
        /*0010*/ 	.word	0x00000000
	.align		4
        /*0014*/ 	.word	0xfffffffd
	.align		4
        /*0018*/ 	.word	0x00000000
	.align		4
        /*001c*/ 	.word	0xfffffffc


//--------------------- .text.triton_poi_fused_max_pool2d_with_indices_15 --------------------------
	.section	.text.triton_poi_fused_max_pool2d_with_indices_15,"ax",@progbits
	.align	128
        .global         triton_poi_fused_max_pool2d_with_indices_15
        .type           triton_poi_fused_max_pool2d_with_indices_15,@function
        .size           triton_poi_fused_max_pool2d_with_indices_15,(.L_x_1 - triton_poi_fused_max_pool2d_with_indices_15)
        .other          triton_poi_fused_max_pool2d_with_indices_15,@"STO_CUDA_ENTRY STV_DEFAULT"
triton_poi_fused_max_pool2d_with_indices_15:
.text.triton_poi_fused_max_pool2d_with_indices_15:
[----:B------:R-:W-:Y:S01]  /*0000*/  LDC R1, c[0x0][0x28] ;  /* 0x00000a00ff017b82 */ /* 0x000fe20000000800 */
[----:B------:R-:W1:Y:S01]  /*0010*/  S2R R0, SR_TID.X ;  /* 0x0000000000007919 */ /* 0x000e620000002100 */
[----:B------:R-:W-:Y:S01]  /*0020*/  ULDC.64 UR4, c[0x0][0x208] ;  /* 0x0000820000047ab9 */ /* 0x000fe20000000a00 */
[----:B------:R-:W-:Y:S01]  /*0030*/  ULDC.64 UR6, c[0x0][0x220] ;  /* 0x0000880000067ab9 */ /* 0x000fe20000000a00 */
[----:B------:R-:W2:Y:S01]  /*0040*/  S2R R3, SR_CTAID.X ;  /* 0x0000000000037919 */ /* 0x000ea20000002500 */
[----:B-1----:R-:W-:Y:S01]  /*0050*/  IMAD.SHL.U32 R0, R0, 0x2, RZ ;  /* 0x0000000200007824 */ /* 0x002fe200078e00ff */
[----:B--2---:R-:W-:-:S04]  /*0060*/  SHF.R.S32.HI R5, RZ, 0x16, R3 ;  /* 0x00000016ff057819 */ /* 0x004fc80000011403 */
[----:B------:R-:W-:Y:S02]  /*0070*/  LOP3.LUT R0, R0, 0x1fe, RZ, 0xc0, !PT ;  /* 0x000001fe00007812 */ /* 0x000fe400078ec0ff */
[----:B------:R-:W-:-:S03]  /*0080*/  SGXT R5, R5, 0x1 ;  /* 0x000000010505781a */ /* 0x000fc60000000200 */
[----:B------:R-:W-:-:S05]  /*0090*/  IMAD R0, R3, 0x200, R0 ;  /* 0x0000020003007824 */ /* 0x000fca00078e0200 */
[----:B------:R-:W-:Y:S02]  /*00a0*/  SHF.R.S32.HI R3, RZ, 0x1f, R0 ;  /* 0x0000001fff037819 */ /* 0x000fe40000011400 */
[-C--:B------:R-:W-:Y:S02]  /*00b0*/  LEA.HI R6, R5, R0.reuse, RZ, 0xb ;  /* 0x0000000005067211 */ /* 0x080fe400078f58ff */
[----:B------:R-:W-:Y:S02]  /*00c0*/  LEA.HI R4, R3, R0, RZ, 0x7 ;  /* 0x0000000003047211 */ /* 0x000fe400078f38ff */
[----:B------:R-:W1:Y:S01]  /*00d0*/  LDC.64 R2, c[0x0][0x210] ;  /* 0x00008400ff027b82 */ /* 0x000e620000000a00 */
[----:B------:R-:W-:Y:S01]  /*00e0*/  IMAD.SHL.U32 R7, R6, 0x4, RZ ;  /* 0x0000000406077824 */ /* 0x000fe200078e00ff */
[----:B------:R-:W-:-:S04]  /*00f0*/  SHF.R.S32.HI R5, RZ, 0x7, R4 ;  /* 0x00000007ff057819 */ /* 0x000fc80000011404 */
[----:B------:R-:W-:Y:S02]  /*0100*/  LEA.HI R6, R5, R5, RZ, 0x4 ;  /* 0x0000000505067211 */ /* 0x000fe400078f20ff */
[----:B------:R-:W-:Y:S02]  /*0110*/  LOP3.LUT R8, R7, 0xffffe000, RZ, 0xc0, !PT ;  /* 0xffffe00007087812 */ /* 0x000fe400078ec0ff */
[----:B------:R-:W-:Y:S02]  /*0120*/  LOP3.LUT R7, R4, 0xffffff80, RZ, 0xc0, !PT ;  /* 0xffffff8004077812 */ /* 0x000fe400078ec0ff */
[----:B------:R-:W-:Y:S02]  /*0130*/  LOP3.LUT R6, R6, 0xfffff0, RZ, 0xc0, !PT ;  /* 0x00fffff006067812 */ /* 0x000fe400078ec0ff */
[----:B------:R-:W-:-:S03]  /*0140*/  IADD3 R7, R8, R0, -R7 ;  /* 0x0000000008077210 */ /* 0x000fc60007ffe807 */
[----:B------:R-:W-:-:S04]  /*0150*/  IMAD.IADD R6, R5, 0x1, -R6 ;  /* 0x0000000105067824 */ /* 0x000fc800078e0a06 */
[----:B------:R-:W-:-:S04]  /*0160*/  IMAD R11, R6, 0x100, R7 ;  /* 0x00000100060b7824 */ /* 0x000fc800078e0207 */
[C---:B------:R-:W-:Y:S02]  /*0170*/  VIADD R9, R11.reuse, 0x80 ;  /* 0x000000800b097836 */ /* 0x040fe40000000000 */
[----:B-1----:R-:W-:-:S04]  /*0180*/  IMAD.WIDE R6, R11, 0x4, R2 ;  /* 0x000000040b067825 */ /* 0x002fc800078e0202 */
[--C-:B------:R-:W-:Y:S02]  /*0190*/  IMAD.WIDE R8, R9, 0x4, R2.reuse ;  /* 0x0000000409087825 */ /* 0x100fe400078e0202 */
[----:B------:R-:W2:Y:S02]  /*01a0*/  LDG.E.64 R6, desc[UR4][R6.64] ;  /* 0x0000000406067981 */ /* 0x000ea4000c1e1b00 */
[----:B------:R-:W-:Y:S02]  /*01b0*/  VIADD R5, R11, 0x1000 ;  /* 0x000010000b057836 */ /* 0x000fe40000000000 */
[----:B------:R1:W2:Y:S02]  /*01c0*/  LDG.E.64 R12, desc[UR4][R8.64] ;  /* 0x00000004080c7981 */ /* 0x0002a4000c1e1b00 */
[----:B------:R-:W-:-:S04]  /*01d0*/  IMAD.WIDE R4, R5, 0x4, R2 ;  /* 0x0000000405047825 */ /* 0x000fc800078e0202 */
[----:B------:R-:W-:Y:S02]  /*01e0*/  VIADD R11, R11, 0x1080 ;  /* 0x000010800b0b7836 */ /* 0x000fe40000000000 */
[----:B------:R-:W3:Y:S02]  /*01f0*/  LDG.E.64 R4, desc[UR4][R4.64] ;  /* 0x0000000404047981 */ /* 0x000ee4000c1e1b00 */
[----:B------:R-:W-:Y:S01]  /*0200*/  IMAD.WIDE R2, R11, 0x4, R2 ;  /* 0x000000040b027825 */ /* 0x000fe200078e0202 */
[----:B-1----:R-:W1:Y:S05]  /*0210*/  LDC.64 R8, c[0x0][0x218] ;  /* 0x00008600ff087b82 */ /* 0x002e6a0000000a00 */
[----:B------:R-:W4:Y:S01]  /*0220*/  LDG.E.64 R2, desc[UR4][R2.64] ;  /* 0x0000000402027981 */ /* 0x000f22000c1e1b00 */
[----:B--2---:R-:W-:-:S02]  /*0230*/  FSETP.GT.AND P4, PT, R13, R7, PT ;  /* 0x000000070d00720b */ /* 0x004fc40003f84000 */
[----:B------:R-:W-:Y:S02]  /*0240*/  FSETP.GT.AND P3, PT, R12, R6, PT ;  /* 0x000000060c00720b */ /* 0x000fe40003f64000 */
[----:B------:R-:W-:Y:S02]  /*0250*/  FSETP.NAN.AND P0, PT, R13, R13, PT ;  /* 0x0000000d0d00720b */ /* 0x000fe40003f08000 */
[----:B---3--:R-:W-:Y:S02]  /*0260*/  FSETP.NAN.AND P6, PT, R5, R5, PT ;  /* 0x000000050500720b */ /* 0x008fe40003fc8000 */
[----:B------:R-:W-:Y:S02]  /*0270*/  FSETP.NAN.AND P5, PT, R4, R4, PT ;  /* 0x000000040400720b */ /* 0x000fe40003fa8000 */
[----:B------:R-:W-:-:S03]  /*0280*/  FSETP.NAN.AND P1, PT, R12, R12, PT ;  /* 0x0000000c0c00720b */ /* 0x000fc60003f28000 */
[----:B------:R-:W-:Y:S02]  /*0290*/  @!P4 SEL R13, R13, R7, P0 ;  /* 0x000000070d0dc207 */ /* 0x000fe40000000000 */
[----:B------:R-:W-:Y:S02]  /*02a0*/  @!P3 SEL R12, R12, R6, P1 ;  /* 0x000000060c0cb207 */ /* 0x000fe40000800000 */
[----:B------:R-:W-:Y:S02]  /*02b0*/  FSETP.GEU.AND P0, PT, R13, R5, PT ;  /* 0x000000050d00720b */ /* 0x000fe40003f0e000 */
[----:B----4-:R-:W-:Y:S02]  /*02c0*/  FSETP.NAN.AND P1, PT, R2, R2, PT ;  /* 0x000000020200720b */ /* 0x010fe40003f28000 */
[----:B------:R-:W-:Y:S02]  /*02d0*/  FSETP.GEU.AND P2, PT, R12, R4, PT ;  /* 0x000000040c00720b */ /* 0x000fe40003f4e000 */
[----:B------:R-:W-:-:S02]  /*02e0*/  @!P6 SEL R5, R5, R13, !P0 ;  /* 0x0000000d0505e207 */ /* 0x000fc40004000000 */
[----:B------:R-:W-:Y:S02]  /*02f0*/  FSETP.NAN.AND P6, PT, R3, R3, PT ;  /* 0x000000030300720b */ /* 0x000fe40003fc8000 */
[----:B------:R-:W-:Y:S02]  /*0300*/  SEL R7, RZ, 0x1, !P4 ;  /* 0x00000001ff077807 */ /* 0x000fe40006000000 */
[----:B------:R-:W-:Y:S02]  /*0310*/  @!P5 SEL R4, R4, R12, !P2 ;  /* 0x0000000c0404d207 */ /* 0x000fe40005000000 */
[----:B------:R-:W-:Y:S02]  /*0320*/  SEL R6, RZ, 0x1, !P3 ;  /* 0x00000001ff067807 */ /* 0x000fe40005800000 */
[----:B------:R-:W-:Y:S02]  /*0330*/  SEL R7, R7, 0x2, P0 ;  /* 0x0000000207077807 */ /* 0x000fe40000000000 */
[----:B------:R-:W-:-:S02]  /*0340*/  FSETP.GEU.AND P3, PT, R4, R2, PT ;  /* 0x000000020400720b */ /* 0x000fc40003f6e000 */
[----:B------:R-:W-:Y:S02]  /*0350*/  SEL R10, R6, 0x2, P2 ;  /* 0x00000002060a7807 */ /* 0x000fe40001000000 */
[----:B------:R-:W-:Y:S02]  /*0360*/  FSETP.GEU.AND P0, PT, R5, R3, PT ;  /* 0x000000030500720b */ /* 0x000fe40003f0e000 */
[----:B------:R-:W-:Y:S02]  /*0370*/  @!P1 SEL R2, R2, R4, !P3 ;  /* 0x0000000402029207 */ /* 0x000fe40005800000 */
[----:B------:R-:W-:Y:S02]  /*0380*/  SEL R10, R10, 0x3, P3 ;  /* 0x000000030a0a7807 */ /* 0x000fe40001800000 */
[----:B------:R-:W-:Y:S02]  /*0390*/  SEL R11, R7, 0x3, P0 ;  /* 0x00000003070b7807 */ /* 0x000fe40000000000 */
[----:B------:R-:W-:-:S02]  /*03a0*/  IADD3 R6, P1, R0, UR6, RZ ;  /* 0x0000000600067c10 */ /* 0x000fc4000ff3e0ff */
[----:B------:R-:W-:Y:S01]  /*03b0*/  @!P6 SEL R3, R3, R5, !P0 ;  /* 0x000000050303e207 */ /* 0x000fe20004000000 */
[C---:B-1----:R-:W-:Y:S01]  /*03c0*/  IMAD.WIDE R4, R0.reuse, 0x4, R8 ;  /* 0x0000000400047825 */ /* 0x042fe200078e0208 */
[----:B------:R-:W-:-:S03]  /*03d0*/  LEA.HI.X.SX32 R7, R0, UR7, 0x1, P1 ;  /* 0x0000000700077c11 */ /* 0x000fc600088f0eff */
[----:B------:R-:W-:Y:S01]  /*03e0*/  IMAD R11, R11, 0x100, R10 ;  /* 0x000001000b0b7824 */ /* 0x000fe200078e020a */
[----:B------:R-:W-:Y:S04]  /*03f0*/  STG.E.64 desc[UR4][R4.64], R2 ;  /* 0x0000000204007986 */ /* 0x000fe8000c101b04 */
[----:B------:R-:W-:Y:S01]  /*0400*/  STG.E.U16 desc[UR4][R6.64], R11 ;  /* 0x0000000b06007986 */ /* 0x000fe2000c101504 */
[----:B------:R-:W-:Y:S05]  /*0410*/  EXIT ;  /* 0x000000000000794d */ /* 0x000fea0003800000 */
.L_x_0:
[----:B------:R-:W-:-:S00]  /*0420*/  BRA `(.L_x_0) ;  /* 0xfffffffc00fc7947 */ /* 0x000fc0000383ffff */
[----:B------:R-:W-:-:S00]  /*0430*/  NOP ;  /* 0x0000000000007918 */ /* 0x000fc00000000000 */
        /* <DEDUP_REMOVED lines=12> */
.L_x_1:


//--------------------- .nv.constant0.triton_poi_fused_max_pool2d_with_indices_15 --------------------------
	.section	.nv.constant0.triton_poi_fused_max_pool2d_with_indices_15,"a",@progbits
	.sectionflags	@""
	.align	4
.nv.constant0.triton_poi_fused_max_pool2d_with_indices_15:
	.zero		556
